//
// Generated by NVIDIA NVVM Compiler
//
// Compiler Build ID: CL-36424714
// Cuda compilation tools, release 13.0, V13.0.88
// Based on NVVM 20.0.0
//

.version 9.0
.target sm_100
.address_size 64

	// .globl	_Z9addKernelPiPKiS1_

.visible .entry _Z9addKernelPiPKiS1_(
	.param .u64 .ptr .align 1 _Z9addKernelPiPKiS1__param_0,
	.param .u64 .ptr .align 1 _Z9addKernelPiPKiS1__param_1,
	.param .u64 .ptr .align 1 _Z9addKernelPiPKiS1__param_2
)
{
	.reg .b32 	%r<5>;
	.reg .b64 	%rd<11>;

	ld.param.u64 	%rd1, [_Z9addKernelPiPKiS1__param_0];
	ld.param.u64 	%rd2, [_Z9addKernelPiPKiS1__param_1];
	ld.param.u64 	%rd3, [_Z9addKernelPiPKiS1__param_2];
	cvta.to.global.u64 	%rd4, %rd1;
	cvta.to.global.u64 	%rd5, %rd3;
	cvta.to.global.u64 	%rd6, %rd2;
	mov.u32 	%r1, %tid.x;
	mul.wide.u32 	%rd7, %r1, 4;
	add.s64 	%rd8, %rd6, %rd7;
	ld.global.u32 	%r2, [%rd8];
	add.s64 	%rd9, %rd5, %rd7;
	ld.global.u32 	%r3, [%rd9];
	add.s32 	%r4, %r3, %r2;
	add.s64 	%rd10, %rd4, %rd7;
	st.global.u32 	[%rd10], %r4;
	ret;

}
	// .globl	_Z18findMultipleKernelPi
.visible .entry _Z18findMultipleKernelPi(
	.param .u64 .ptr .align 1 _Z18findMultipleKernelPi_param_0
)
{
	.reg .pred 	%p<3>;
	.reg .b32 	%r<5>;
	.reg .b64 	%rd<5>;

	ld.param.u64 	%rd2, [_Z18findMultipleKernelPi_param_0];
	cvta.to.global.u64 	%rd3, %rd2;
	mov.u32 	%r1, %ctaid.x;
	mul.wide.u32 	%rd4, %r1, 4;
	add.s64 	%rd1, %rd3, %rd4;
	ld.global.u32 	%r2, [%rd1];
	and.b32  	%r3, %r2, 1;
	setp.eq.b32 	%p1, %r3, 1;
	not.pred 	%p2, %p1;
	@%p2 bra 	$L__BB1_2;
	mov.b32 	%r4, 0;
	st.global.u32 	[%rd1], %r4;
$L__BB1_2:
	ret;

}


// ===== COMPILED SASS (sm_100) =====

	.target	sm_100

	.elftype	@"ET_EXEC"


//--------------------- .note.nv.tkinfo           --------------------------
	.section	.note.nv.tkinfo,"",@"SHT_NOTE"
	.sectionflags	@"SHF_NOTE_NV_TKINFO"
	.tkinfo
        /*0018*/ 	.word	0x00000002
        /*0030*/ 	.string	""
        /*0030*/ 	.string	"ptxas"
        /*0030*/ 	.string	"Cuda compilation tools, release 13.0, V13.0.88"
        /*0030*/ 	.string	"Build cuda_13.0.r13.0/compiler.36424714_0"
        /*0030*/ 	.string	"-arch sm_100 -m 64 "



//--------------------- .note.nv.cuinfo           --------------------------
	.section	.note.nv.cuinfo,"",@"SHT_NOTE"
	.sectionflags	@"SHF_NOTE_NV_CUINFO"
        /*0018*/ 	.short	0x0002
        /*001a*/ 	.short	0x0064
        /*001c*/ 	.short	0x0082
	.zero		2


//--------------------- .nv.info                  --------------------------
	.section	.nv.info,"",@"SHT_CUDA_INFO"
	.align	4


	//----- nvinfo : EIATTR_REGCOUNT
	.align		4
        /*0000*/ 	.byte	0x04, 0x2f
        /*0002*/ 	.short	(.L_1 - .L_0)
	.align		4
.L_0:
        /*0004*/ 	.word	index@(_Z9addKernelPiPKiS1_)
        /*0008*/ 	.word	0x0000000c


	//----- nvinfo : EIATTR_FRAME_SIZE
	.align		4
.L_1:
        /*000c*/ 	.byte	0x04, 0x11
        /*000e*/ 	.short	(.L_3 - .L_2)
	.align		4
.L_2:
        /*0010*/ 	.word	index@(_Z9addKernelPiPKiS1_)
        /*0014*/ 	.word	0x00000000


	//----- nvinfo : EIATTR_REGCOUNT
	.align		4
.L_3:
        /*0018*/ 	.byte	0x04, 0x2f
        /*001a*/ 	.short	(.L_5 - .L_4)
	.align		4
.L_4:
        /*001c*/ 	.word	index@(_Z18findMultipleKernelPi)
        /*0020*/ 	.word	0x00000008


	//----- nvinfo : EIATTR_FRAME_SIZE
	.align		4
.L_5:
        /*0024*/ 	.byte	0x04, 0x11
        /*0026*/ 	.short	(.L_7 - .L_6)
	.align		4
.L_6:
        /*0028*/ 	.word	index@(_Z18findMultipleKernelPi)
        /*002c*/ 	.word	0x00000000


	//----- nvinfo : EIATTR_MIN_STACK_SIZE
	.align		4
.L_7:
        /*0030*/ 	.byte	0x04, 0x12
        /*0032*/ 	.short	(.L_9 - .L_8)
	.align		4
.L_8:
        /*0034*/ 	.word	index@(_Z18findMultipleKernelPi)
        /*0038*/ 	.word	0x00000000


	//----- nvinfo : EIATTR_MIN_STACK_SIZE
	.align		4
.L_9:
        /*003c*/ 	.byte	0x04, 0x12
        /*003e*/ 	.short	(.L_11 - .L_10)
	.align		4
.L_10:
        /*0040*/ 	.word	index@(_Z9addKernelPiPKiS1_)
        /*0044*/ 	.word	0x00000000
.L_11:


//--------------------- .nv.compat                --------------------------
	.section	.nv.compat,"",@"SHT_CUDA_COMPAT_INFO"
	.align	4
        /*0000*/ 	.byte	0x02, 0x09, 0x00, 0x00, 0x02, 0x02, 0x01, 0x00, 0x02, 0x05, 0x05, 0x00, 0x03, 0x07, 0x01, 0x01
        /*0010*/ 	.byte	0x02, 0x03, 0x00, 0x00, 0x02, 0x06, 0x01, 0x00, 0x04, 0x0b, 0x08, 0x00, 0x09, 0x00, 0x00, 0x00
        /*0020*/ 	.byte	0x00, 0x00, 0x00, 0x00


//--------------------- .nv.info._Z18findMultipleKernelPi --------------------------
	.section	.nv.info._Z18findMultipleKernelPi,"",@"SHT_CUDA_INFO"
	.sectionflags	@""
	.align	4


	//----- nvinfo : EIATTR_CUDA_API_VERSION
	.align		4
        /*0000*/ 	.byte	0x04, 0x37
        /*0002*/ 	.short	(.L_13 - .L_12)
.L_12:
        /*0004*/ 	.word	0x00000082


	//----- nvinfo : EIATTR_KPARAM_INFO
	.align		4
.L_13:
        /*0008*/ 	.byte	0x04, 0x17
        /*000a*/ 	.short	(.L_15 - .L_14)
.L_14:
        /*000c*/ 	.word	0x00000000
        /*0010*/ 	.short	0x0000
        /*0012*/ 	.short	0x0000
        /*0014*/ 	.byte	0x00, 0xf5, 0x21, 0x00


	//----- nvinfo : EIATTR_SPARSE_MMA_MASK
	.align		4
.L_15:
        /*0018*/ 	.byte	0x03, 0x50
        /*001a*/ 	.short	0x0000


	//----- nvinfo : EIATTR_MAXREG_COUNT
	.align		4
        /*001c*/ 	.byte	0x03, 0x1b
        /*001e*/ 	.short	0x00ff


	//----- nvinfo : EIATTR_MERCURY_ISA_VERSION
	.align		4
        /*0020*/ 	.byte	0x03, 0x5f
        /*0022*/ 	.short	0x0101


	//----- nvinfo : EIATTR_VRC_CTA_INIT_COUNT
	.align		4
        /*0024*/ 	.byte	0x02, 0x4a
	.zero		1
	.zero		1


	//----- nvinfo : EIATTR_EXIT_INSTR_OFFSETS
	.align		4
        /*0028*/ 	.byte	0x04, 0x1c
        /*002a*/ 	.short	(.L_17 - .L_16)


	//   ....[0]....
.L_16:
        /*002c*/ 	.word	0x00000080


	//   ....[1]....
        /*0030*/ 	.word	0x000000a0


	//----- nvinfo : EIATTR_CBANK_PARAM_SIZE
	.align		4
.L_17:
        /*0034*/ 	.byte	0x03, 0x19
        /*0036*/ 	.short	0x0008


	//----- nvinfo : EIATTR_PARAM_CBANK
	.align		4
        /*0038*/ 	.byte	0x04, 0x0a
        /*003a*/ 	.short	(.L_19 - .L_18)
	.align		4
.L_18:
        /*003c*/ 	.word	index@(.nv.constant0._Z18findMultipleKernelPi)
        /*0040*/ 	.short	0x0380
        /*0042*/ 	.short	0x0008


	//----- nvinfo : EIATTR_SW_WAR
	.align		4
.L_19:
        /*0044*/ 	.byte	0x04, 0x36
        /*0046*/ 	.short	(.L_21 - .L_20)
.L_20:
        /*0048*/ 	.word	0x00000008
.L_21:


//--------------------- .nv.info._Z9addKernelPiPKiS1_ --------------------------
	.section	.nv.info._Z9addKernelPiPKiS1_,"",@"SHT_CUDA_INFO"
	.sectionflags	@""
	.align	4


	//----- nvinfo : EIATTR_CUDA_API_VERSION
	.align		4
        /*0000*/ 	.byte	0x04, 0x37
        /*0002*/ 	.short	(.L_23 - .L_22)
.L_22:
        /*0004*/ 	.word	0x00000082


	//----- nvinfo : EIATTR_KPARAM_INFO
	.align		4
.L_23:
        /*0008*/ 	.byte	0x04, 0x17
        /*000a*/ 	.short	(.L_25 - .L_24)
.L_24:
        /*000c*/ 	.word	0x00000000
        /*0010*/ 	.short	0x0002
        /*0012*/ 	.short	0x0010
        /*0014*/ 	.byte	0x00, 0xf5, 0x21, 0x00


	//----- nvinfo : EIATTR_KPARAM_INFO
	.align		4
.L_25:
        /*0018*/ 	.byte	0x04, 0x17
        /*001a*/ 	.short	(.L_27 - .L_26)
.L_26:
        /*001c*/ 	.word	0x00000000
        /*0020*/ 	.short	0x0001
        /*0022*/ 	.short	0x0008
        /*0024*/ 	.byte	0x00, 0xf5, 0x21, 0x00


	//----- nvinfo : EIATTR_KPARAM_INFO
	.align		4
.L_27:
        /*0028*/ 	.byte	0x04, 0x17
        /*002a*/ 	.short	(.L_29 - .L_28)
.L_28:
        /*002c*/ 	.word	0x00000000
        /*0030*/ 	.short	0x0000
        /*0032*/ 	.short	0x0000
        /*0034*/ 	.byte	0x00, 0xf5, 0x21, 0x00


	//----- nvinfo : EIATTR_SPARSE_MMA_MASK
	.align		4
.L_29:
        /*0038*/ 	.byte	0x03, 0x50
        /*003a*/ 	.short	0x0000


	//----- nvinfo : EIATTR_MAXREG_COUNT
	.align		4
        /*003c*/ 	.byte	0x03, 0x1b
        /*003e*/ 	.short	0x00ff


	//----- nvinfo : EIATTR_MERCURY_ISA_VERSION
	.align		4
        /*0040*/ 	.byte	0x03, 0x5f
        /*0042*/ 	.short	0x0101


	//----- nvinfo : EIATTR_VRC_CTA_INIT_COUNT
	.align		4
        /*0044*/ 	.byte	0x02, 0x4a
	.zero		1
	.zero		1


	//----- nvinfo : EIATTR_EXIT_INSTR_OFFSETS
	.align		4
        /*0048*/ 	.byte	0x04, 0x1c
        /*004a*/ 	.short	(.L_31 - .L_30)


	//   ....[0]....
.L_30:
        /*004c*/ 	.word	0x000000d0


	//----- nvinfo : EIATTR_CBANK_PARAM_SIZE
	.align		4
.L_31:
        /*0050*/ 	.byte	0x03, 0x19
        /*0052*/ 	.short	0x0018


	//----- nvinfo : EIATTR_PARAM_CBANK
	.align		4
        /*0054*/ 	.byte	0x04, 0x0a
        /*0056*/ 	.short	(.L_33 - .L_32)
	.align		4
.L_32:
        /*0058*/ 	.word	index@(.nv.constant0._Z9addKernelPiPKiS1_)
        /*005c*/ 	.short	0x0380
        /*005e*/ 	.short	0x0018


	//----- nvinfo : EIATTR_SW_WAR
	.align		4
.L_33:
        /*0060*/ 	.byte	0x04, 0x36
        /*0062*/ 	.short	(.L_35 - .L_34)
.L_34:
        /*0064*/ 	.word	0x00000008
.L_35:


//--------------------- .nv.callgraph             --------------------------
	.section	.nv.callgraph,"",@"SHT_CUDA_CALLGRAPH"
	.align	4
	.sectionentsize	8
	.align		4
        /*0000*/ 	.word	0x00000000
	.align		4
        /*0004*/ 	.word	0xffffffff
	.align		4
        /*0008*/ 	.word	0x00000000
	.align		4
        /*000c*/ 	.word	0xfffffffe
	.align		4
        /*0010*/ 	.word	0x00000000
	.align		4
        /*0014*/ 	.word	0xfffffffd
	.align		4
        /*0018*/ 	.word	0x00000000
	.align		4
        /*001c*/ 	.word	0xfffffffc


//--------------------- .text._Z18findMultipleKernelPi --------------------------
	.section	.text._Z18findMultipleKernelPi,"ax",@progbits
	.align	128
        .global         _Z18findMultipleKernelPi
        .type           _Z18findMultipleKernelPi,@function
        .size           _Z18findMultipleKernelPi,(.L_x_2 - _Z18findMultipleKernelPi)
        .other          _Z18findMultipleKernelPi,@"STO_CUDA_ENTRY STV_DEFAULT"
_Z18findMultipleKernelPi:
.text._Z18findMultipleKernelPi:
[----:B------:R-:W-:Y:S01]  /*0000*/  LDC R1, c[0x0][0x37c] ;  /* 0x0000df00ff017b82 */ /* 0x000fe20000000800 */
[----:B------:R-:W0:Y:S07]  /*0010*/  S2R R5, SR_CTAID.X ;  /* 0x0000000000057919 */ /* 0x000e2e0000002500 */
[----:B------:R-:W0:Y:S01]  /*0020*/  LDC.64 R2, c[0x0][0x380] ;  /* 0x0000e000ff027b82 */ /* 0x000e220000000a00 */
[----:B------:R-:W1:Y:S01]  /*0030*/  LDCU.64 UR4, c[0x0][0x358] ;  /* 0x00006b00ff0477ac */ /* 0x000e620008000a00 */
[----:B0-----:R-:W-:-:S05]  /*0040*/  IMAD.WIDE.U32 R2, R5, 0x4, R2 ;  /* 0x0000000405027825 */ /* 0x001fca00078e0002 */
[----:B-1----:R-:W2:Y:S02]  /*0050*/  LDG.E R0, desc[UR4][R2.64] ;  /* 0x0000000402007981 */ /* 0x002ea4000c1e1900 */
[----:B--2---:R-:W-:-:S04]  /*0060*/  LOP3.LUT R0, R0, 0x1, RZ, 0xc0, !PT ;  /* 0x0000000100007812 */ /* 0x004fc800078ec0ff */
[----:B------:R-:W-:-:S13]  /*0070*/  ISETP.NE.U32.AND P0, PT, R0, 0x1, PT ;  /* 0x000000010000780c */ /* 0x000fda0003f05070 */
[----:B------:R-:W-:Y:S05]  /*0080*/  @P0 EXIT ;  /* 0x000000000000094d */ /* 0x000fea0003800000 */
[----:B------:R-:W-:Y:S01]  /*0090*/  STG.E desc[UR4][R2.64], RZ ;  /* 0x000000ff02007986 */ /* 0x000fe2000c101904 */
[----:B------:R-:W-:Y:S05]  /*00a0*/  EXIT ;  /* 0x000000000000794d */ /* 0x000fea0003800000 */
.L_x_0:
[----:B------:R-:W-:-:S00]  /*00b0*/  BRA `(.L_x_0) ;  /* 0xfffffffc00fc7947 */ /* 0x000fc0000383ffff */
[----:B------:R-:W-:-:S00]  /*00c0*/  NOP ;  /* 0x0000000000007918 */ /* 0x000fc00000000000 */
        /* <DEDUP_REMOVED lines=11> */
.L_x_2:


//--------------------- .text._Z9addKernelPiPKiS1_ --------------------------
	.section	.text._Z9addKernelPiPKiS1_,"ax",@progbits
	.align	128
        .global         _Z9addKernelPiPKiS1_
        .type           _Z9addKernelPiPKiS1_,@function
        .size           _Z9addKernelPiPKiS1_,(.L_x_3 - _Z9addKernelPiPKiS1_)
        .other          _Z9addKernelPiPKiS1_,@"STO_CUDA_ENTRY STV_DEFAULT"
_Z9addKernelPiPKiS1_:
.text._Z9addKernelPiPKiS1_:
[----:B------:R-:W-:Y:S01]  /*0000*/  LDC R1, c[0x0][0x37c] ;  /* 0x0000df00ff017b82 */ /* 0x000fe20000000800 */
[----:B------:R-:W0:Y:S07]  /*0010*/  S2R R9, SR_TID.X ;  /* 0x0000000000097919 */ /* 0x000e2e0000002100 */
[----:B------:R-:W0:Y:S01]  /*0020*/  LDC.64 R2, c[0x0][0x388] ;  /* 0x0000e200ff027b82 */ /* 0x000e220000000a00 */
[----:B------:R-:W1:Y:S07]  /*0030*/  LDCU.64 UR4, c[0x0][0x358] ;  /* 0x00006b00ff0477ac */ /* 0x000e6e0008000a00 */
[----:B------:R-:W2:Y:S08]  /*0040*/  LDC.64 R4, c[0x0][0x390] ;  /* 0x0000e400ff047b82 */ /* 0x000eb00000000a00 */
[----:B------:R-:W3:Y:S01]  /*0050*/  LDC.64 R6, c[0x0][0x380] ;  /* 0x0000e000ff067b82 */ /* 0x000ee20000000a00 */
[----:B0-----:R-:W-:-:S04]  /*0060*/  IMAD.WIDE.U32 R2, R9, 0x4, R2 ;  /* 0x0000000409027825 */ /* 0x001fc800078e0002 */
[C---:B--2---:R-:W-:Y:S02]  /*0070*/  IMAD.WIDE.U32 R4, R9.reuse, 0x4, R4 ;  /* 0x0000000409047825 */ /* 0x044fe400078e0004 */
[----:B-1----:R-:W2:Y:S04]  /*0080*/  LDG.E R2, desc[UR4][R2.64] ;  /* 0x0000000402027981 */ /* 0x002ea8000c1e1900 */
[----:B------:R-:W2:Y:S01]  /*0090*/  LDG.E R5, desc[UR4][R4.64] ;  /* 0x0000000404057981 */ /* 0x000ea2000c1e1900 */
[----:B---3--:R-:W-:Y:S01]  /*00a0*/  IMAD.WIDE.U32 R6, R9, 0x4, R6 ;  /* 0x0000000409067825 */ /* 0x008fe200078e0006 */
[----:B--2---:R-:W-:-:S05]  /*00b0*/  IADD3 R9, PT, PT, R2, R5, RZ ;  /* 0x0000000502097210 */ /* 0x004fca0007ffe0ff */
[----:B------:R-:W-:Y:S01]  /*00c0*/  STG.E desc[UR4][R6.64], R9 ;  /* 0x0000000906007986 */ /* 0x000fe2000c101904 */
[----:B------:R-:W-:Y:S05]  /*00d0*/  EXIT ;  /* 0x000000000000794d */ /* 0x000fea0003800000 */
.L_x_1:
        /* <DEDUP_REMOVED lines=10> */
.L_x_3:


//--------------------- .nv.shared.reserved.0     --------------------------
	.section	.nv.shared.reserved.0,"aw",@nobits
	.weak		__nv_reservedSMEM_offset_0_alias
	.size		__nv_reservedSMEM_offset_0_alias, 0, 64
	.other		__nv_reservedSMEM_offset_0_alias,@"STO_CUDA_RESERVED_SHARED STV_DEFAULT"
__nv_reservedSMEM_offset_0_alias:
	.zero		0
	.zero		64


//--------------------- .nv.constant0._Z18findMultipleKernelPi --------------------------
	.section	.nv.constant0._Z18findMultipleKernelPi,"a",@progbits
	.sectionflags	@""
	.align	4
.nv.constant0._Z18findMultipleKernelPi:
	.zero		904


//--------------------- .nv.constant0._Z9addKernelPiPKiS1_ --------------------------
	.section	.nv.constant0._Z9addKernelPiPKiS1_,"a",@progbits
	.sectionflags	@""
	.align	4
.nv.constant0._Z9addKernelPiPKiS1_:
	.zero		920


//--------------------- SYMBOLS --------------------------

	.type		.nv.reservedSmem.offset0,@object
	.size		.nv.reservedSmem.offset0,0x4
